//
// Generated by NVIDIA NVVM Compiler
//
// Compiler Build ID: CL-36424714
// Cuda compilation tools, release 13.0, V13.0.88
// Based on NVVM 20.0.0
//

.version 9.0
.target sm_100
.address_size 64

	// .globl	_Z12fixed_stridePKfPfi

.visible .entry _Z12fixed_stridePKfPfi(
	.param .u64 .ptr .align 1 _Z12fixed_stridePKfPfi_param_0,
	.param .u64 .ptr .align 1 _Z12fixed_stridePKfPfi_param_1,
	.param .u32 _Z12fixed_stridePKfPfi_param_2
)
{
	.reg .pred 	%p<2>;
	.reg .b32 	%r<6>;
	.reg .b32 	%f<3>;
	.reg .b64 	%rd<8>;

	ld.param.u64 	%rd1, [_Z12fixed_stridePKfPfi_param_0];
	ld.param.u64 	%rd2, [_Z12fixed_stridePKfPfi_param_1];
	ld.param.u32 	%r2, [_Z12fixed_stridePKfPfi_param_2];
	mov.u32 	%r3, %ctaid.x;
	mov.u32 	%r4, %ntid.x;
	mov.u32 	%r5, %tid.x;
	mad.lo.s32 	%r1, %r3, %r4, %r5;
	setp.ge.s32 	%p1, %r1, %r2;
	@%p1 bra 	$L__BB0_2;
	cvta.to.global.u64 	%rd3, %rd1;
	cvta.to.global.u64 	%rd4, %rd2;
	mul.wide.s32 	%rd5, %r1, 4;
	add.s64 	%rd6, %rd3, %rd5;
	ld.global.f32 	%f1, [%rd6];
	mul.f32 	%f2, %f1, 0f3F8147AE;
	add.s64 	%rd7, %rd4, %rd5;
	st.global.f32 	[%rd7], %f2;
$L__BB0_2:
	ret;

}
	// .globl	_Z11grid_stridePKfPfi
.visible .entry _Z11grid_stridePKfPfi(
	.param .u64 .ptr .align 1 _Z11grid_stridePKfPfi_param_0,
	.param .u64 .ptr .align 1 _Z11grid_stridePKfPfi_param_1,
	.param .u32 _Z11grid_stridePKfPfi_param_2
)
{
	.reg .pred 	%p<3>;
	.reg .b32 	%r<11>;
	.reg .b32 	%f<3>;
	.reg .b64 	%rd<8>;

	ld.param.u64 	%rd3, [_Z11grid_stridePKfPfi_param_0];
	ld.param.u64 	%rd4, [_Z11grid_stridePKfPfi_param_1];
	ld.param.u32 	%r6, [_Z11grid_stridePKfPfi_param_2];
	mov.u32 	%r7, %ctaid.x;
	mov.u32 	%r1, %ntid.x;
	mov.u32 	%r8, %tid.x;
	mad.lo.s32 	%r10, %r7, %r1, %r8;
	setp.ge.s32 	%p1, %r10, %r6;
	@%p1 bra 	$L__BB1_3;
	mov.u32 	%r9, %nctaid.x;
	mul.lo.s32 	%r3, %r1, %r9;
	cvta.to.global.u64 	%rd1, %rd3;
	cvta.to.global.u64 	%rd2, %rd4;
$L__BB1_2:
	mul.wide.s32 	%rd5, %r10, 4;
	add.s64 	%rd6, %rd1, %rd5;
	ld.global.f32 	%f1, [%rd6];
	mul.f32 	%f2, %f1, 0f3F8147AE;
	add.s64 	%rd7, %rd2, %rd5;
	st.global.f32 	[%rd7], %f2;
	add.s32 	%r10, %r10, %r3;
	setp.lt.s32 	%p2, %r10, %r6;
	@%p2 bra 	$L__BB1_2;
$L__BB1_3:
	ret;

}


// ===== COMPILED SASS (sm_100) =====

	.target	sm_100

	.elftype	@"ET_EXEC"


//--------------------- .note.nv.tkinfo           --------------------------
	.section	.note.nv.tkinfo,"",@"SHT_NOTE"
	.sectionflags	@"SHF_NOTE_NV_TKINFO"
	.tkinfo
        /*0018*/ 	.word	0x00000002
        /*0030*/ 	.string	""
        /*0030*/ 	.string	"ptxas"
        /*0030*/ 	.string	"Cuda compilation tools, release 13.0, V13.0.88"
        /*0030*/ 	.string	"Build cuda_13.0.r13.0/compiler.36424714_0"
        /*0030*/ 	.string	"-arch sm_100 -m 64 "



//--------------------- .note.nv.cuinfo           --------------------------
	.section	.note.nv.cuinfo,"",@"SHT_NOTE"
	.sectionflags	@"SHF_NOTE_NV_CUINFO"
        /*0018*/ 	.short	0x0002
        /*001a*/ 	.short	0x0064
        /*001c*/ 	.short	0x0082
	.zero		2


//--------------------- .nv.info                  --------------------------
	.section	.nv.info,"",@"SHT_CUDA_INFO"
	.align	4


	//----- nvinfo : EIATTR_REGCOUNT
	.align		4
        /*0000*/ 	.byte	0x04, 0x2f
        /*0002*/ 	.short	(.L_1 - .L_0)
	.align		4
.L_0:
        /*0004*/ 	.word	index@(_Z12fixed_stridePKfPfi)
        /*0008*/ 	.word	0x0000000a


	//----- nvinfo : EIATTR_FRAME_SIZE
	.align		4
.L_1:
        /*000c*/ 	.byte	0x04, 0x11
        /*000e*/ 	.short	(.L_3 - .L_2)
	.align		4
.L_2:
        /*0010*/ 	.word	index@(_Z12fixed_stridePKfPfi)
        /*0014*/ 	.word	0x00000000


	//----- nvinfo : EIATTR_REGCOUNT
	.align		4
.L_3:
        /*0018*/ 	.byte	0x04, 0x2f
        /*001a*/ 	.short	(.L_5 - .L_4)
	.align		4
.L_4:
        /*001c*/ 	.word	index@(_Z11grid_stridePKfPfi)
        /*0020*/ 	.word	0x00000010


	//----- nvinfo : EIATTR_FRAME_SIZE
	.align		4
.L_5:
        /*0024*/ 	.byte	0x04, 0x11
        /*0026*/ 	.short	(.L_7 - .L_6)
	.align		4
.L_6:
        /*0028*/ 	.word	index@(_Z11grid_stridePKfPfi)
        /*002c*/ 	.word	0x00000000


	//----- nvinfo : EIATTR_MIN_STACK_SIZE
	.align		4
.L_7:
        /*0030*/ 	.byte	0x04, 0x12
        /*0032*/ 	.short	(.L_9 - .L_8)
	.align		4
.L_8:
        /*0034*/ 	.word	index@(_Z11grid_stridePKfPfi)
        /*0038*/ 	.word	0x00000000


	//----- nvinfo : EIATTR_MIN_STACK_SIZE
	.align		4
.L_9:
        /*003c*/ 	.byte	0x04, 0x12
        /*003e*/ 	.short	(.L_11 - .L_10)
	.align		4
.L_10:
        /*0040*/ 	.word	index@(_Z12fixed_stridePKfPfi)
        /*0044*/ 	.word	0x00000000
.L_11:


//--------------------- .nv.compat                --------------------------
	.section	.nv.compat,"",@"SHT_CUDA_COMPAT_INFO"
	.align	4
        /*0000*/ 	.byte	0x02, 0x09, 0x00, 0x00, 0x02, 0x02, 0x01, 0x00, 0x02, 0x05, 0x05, 0x00, 0x03, 0x07, 0x01, 0x01
        /*0010*/ 	.byte	0x02, 0x03, 0x00, 0x00, 0x02, 0x06, 0x01, 0x00, 0x04, 0x0b, 0x08, 0x00, 0x09, 0x00, 0x00, 0x00
        /*0020*/ 	.byte	0x00, 0x00, 0x00, 0x00


//--------------------- .nv.info._Z11grid_stridePKfPfi --------------------------
	.section	.nv.info._Z11grid_stridePKfPfi,"",@"SHT_CUDA_INFO"
	.sectionflags	@""
	.align	4


	//----- nvinfo : EIATTR_CUDA_API_VERSION
	.align		4
        /*0000*/ 	.byte	0x04, 0x37
        /*0002*/ 	.short	(.L_13 - .L_12)
.L_12:
        /*0004*/ 	.word	0x00000082


	//----- nvinfo : EIATTR_KPARAM_INFO
	.align		4
.L_13:
        /*0008*/ 	.byte	0x04, 0x17
        /*000a*/ 	.short	(.L_15 - .L_14)
.L_14:
        /*000c*/ 	.word	0x00000000
        /*0010*/ 	.short	0x0002
        /*0012*/ 	.short	0x0010
        /*0014*/ 	.byte	0x00, 0xf0, 0x11, 0x00


	//----- nvinfo : EIATTR_KPARAM_INFO
	.align		4
.L_15:
        /*0018*/ 	.byte	0x04, 0x17
        /*001a*/ 	.short	(.L_17 - .L_16)
.L_16:
        /*001c*/ 	.word	0x00000000
        /*0020*/ 	.short	0x0001
        /*0022*/ 	.short	0x0008
        /*0024*/ 	.byte	0x00, 0xf5, 0x21, 0x00


	//----- nvinfo : EIATTR_KPARAM_INFO
	.align		4
.L_17:
        /*0028*/ 	.byte	0x04, 0x17
        /*002a*/ 	.short	(.L_19 - .L_18)
.L_18:
        /*002c*/ 	.word	0x00000000
        /*0030*/ 	.short	0x0000
        /*0032*/ 	.short	0x0000
        /*0034*/ 	.byte	0x00, 0xf5, 0x21, 0x00


	//----- nvinfo : EIATTR_SPARSE_MMA_MASK
	.align		4
.L_19:
        /*0038*/ 	.byte	0x03, 0x50
        /*003a*/ 	.short	0x0000


	//----- nvinfo : EIATTR_MAXREG_COUNT
	.align		4
        /*003c*/ 	.byte	0x03, 0x1b
        /*003e*/ 	.short	0x00ff


	//----- nvinfo : EIATTR_MERCURY_ISA_VERSION
	.align		4
        /*0040*/ 	.byte	0x03, 0x5f
        /*0042*/ 	.short	0x0101


	//----- nvinfo : EIATTR_VRC_CTA_INIT_COUNT
	.align		4
        /*0044*/ 	.byte	0x02, 0x4a
	.zero		1
	.zero		1


	//----- nvinfo : EIATTR_EXIT_INSTR_OFFSETS
	.align		4
        /*0048*/ 	.byte	0x04, 0x1c
        /*004a*/ 	.short	(.L_21 - .L_20)


	//   ....[0]....
.L_20:
        /*004c*/ 	.word	0x00000070


	//   ....[1]....
        /*0050*/ 	.word	0x00000150


	//----- nvinfo : EIATTR_CRS_STACK_SIZE
	.align		4
.L_21:
        /*0054*/ 	.byte	0x04, 0x1e
        /*0056*/ 	.short	(.L_23 - .L_22)
.L_22:
        /*0058*/ 	.word	0x00000000


	//----- nvinfo : EIATTR_CBANK_PARAM_SIZE
	.align		4
.L_23:
        /*005c*/ 	.byte	0x03, 0x19
        /*005e*/ 	.short	0x0014


	//----- nvinfo : EIATTR_PARAM_CBANK
	.align		4
        /*0060*/ 	.byte	0x04, 0x0a
        /*0062*/ 	.short	(.L_25 - .L_24)
	.align		4
.L_24:
        /*0064*/ 	.word	index@(.nv.constant0._Z11grid_stridePKfPfi)
        /*0068*/ 	.short	0x0380
        /*006a*/ 	.short	0x0014


	//----- nvinfo : EIATTR_SW_WAR
	.align		4
.L_25:
        /*006c*/ 	.byte	0x04, 0x36
        /*006e*/ 	.short	(.L_27 - .L_26)
.L_26:
        /*0070*/ 	.word	0x00000008
.L_27:


//--------------------- .nv.info._Z12fixed_stridePKfPfi --------------------------
	.section	.nv.info._Z12fixed_stridePKfPfi,"",@"SHT_CUDA_INFO"
	.sectionflags	@""
	.align	4


	//----- nvinfo : EIATTR_CUDA_API_VERSION
	.align		4
        /*0000*/ 	.byte	0x04, 0x37
        /*0002*/ 	.short	(.L_29 - .L_28)
.L_28:
        /*0004*/ 	.word	0x00000082


	//----- nvinfo : EIATTR_KPARAM_INFO
	.align		4
.L_29:
        /*0008*/ 	.byte	0x04, 0x17
        /*000a*/ 	.short	(.L_31 - .L_30)
.L_30:
        /*000c*/ 	.word	0x00000000
        /*0010*/ 	.short	0x0002
        /*0012*/ 	.short	0x0010
        /*0014*/ 	.byte	0x00, 0xf0, 0x11, 0x00


	//----- nvinfo : EIATTR_KPARAM_INFO
	.align		4
.L_31:
        /*0018*/ 	.byte	0x04, 0x17
        /*001a*/ 	.short	(.L_33 - .L_32)
.L_32:
        /*001c*/ 	.word	0x00000000
        /*0020*/ 	.short	0x0001
        /*0022*/ 	.short	0x0008
        /*0024*/ 	.byte	0x00, 0xf5, 0x21, 0x00


	//----- nvinfo : EIATTR_KPARAM_INFO
	.align		4
.L_33:
        /*0028*/ 	.byte	0x04, 0x17
        /*002a*/ 	.short	(.L_35 - .L_34)
.L_34:
        /*002c*/ 	.word	0x00000000
        /*0030*/ 	.short	0x0000
        /*0032*/ 	.short	0x0000
        /*0034*/ 	.byte	0x00, 0xf5, 0x21, 0x00


	//----- nvinfo : EIATTR_SPARSE_MMA_MASK
	.align		4
.L_35:
        /*0038*/ 	.byte	0x03, 0x50
        /*003a*/ 	.short	0x0000


	//----- nvinfo : EIATTR_MAXREG_COUNT
	.align		4
        /*003c*/ 	.byte	0x03, 0x1b
        /*003e*/ 	.short	0x00ff


	//----- nvinfo : EIATTR_MERCURY_ISA_VERSION
	.align		4
        /*0040*/ 	.byte	0x03, 0x5f
        /*0042*/ 	.short	0x0101


	//----- nvinfo : EIATTR_VRC_CTA_INIT_COUNT
	.align		4
        /*0044*/ 	.byte	0x02, 0x4a
	.zero		1
	.zero		1


	//----- nvinfo : EIATTR_EXIT_INSTR_OFFSETS
	.align		4
        /*0048*/ 	.byte	0x04, 0x1c
        /*004a*/ 	.short	(.L_37 - .L_36)


	//   ....[0]....
.L_36:
        /*004c*/ 	.word	0x00000070


	//   ....[1]....
        /*0050*/ 	.word	0x00000100


	//----- nvinfo : EIATTR_CBANK_PARAM_SIZE
	.align		4
.L_37:
        /*0054*/ 	.byte	0x03, 0x19
        /*0056*/ 	.short	0x0014


	//----- nvinfo : EIATTR_PARAM_CBANK
	.align		4
        /*0058*/ 	.byte	0x04, 0x0a
        /*005a*/ 	.short	(.L_39 - .L_38)
	.align		4
.L_38:
        /*005c*/ 	.word	index@(.nv.constant0._Z12fixed_stridePKfPfi)
        /*0060*/ 	.short	0x0380
        /*0062*/ 	.short	0x0014


	//----- nvinfo : EIATTR_SW_WAR
	.align		4
.L_39:
        /*0064*/ 	.byte	0x04, 0x36
        /*0066*/ 	.short	(.L_41 - .L_40)
.L_40:
        /*0068*/ 	.word	0x00000008
.L_41:


//--------------------- .nv.callgraph             --------------------------
	.section	.nv.callgraph,"",@"SHT_CUDA_CALLGRAPH"
	.align	4
	.sectionentsize	8
	.align		4
        /*0000*/ 	.word	0x00000000
	.align		4
        /*0004*/ 	.word	0xffffffff
	.align		4
        /*0008*/ 	.word	0x00000000
	.align		4
        /*000c*/ 	.word	0xfffffffe
	.align		4
        /*0010*/ 	.word	0x00000000
	.align		4
        /*0014*/ 	.word	0xfffffffd
	.align		4
        /*0018*/ 	.word	0x00000000
	.align		4
        /*001c*/ 	.word	0xfffffffc


//--------------------- .text._Z11grid_stridePKfPfi --------------------------
	.section	.text._Z11grid_stridePKfPfi,"ax",@progbits
	.align	128
        .global         _Z11grid_stridePKfPfi
        .type           _Z11grid_stridePKfPfi,@function
        .size           _Z11grid_stridePKfPfi,(.L_x_3 - _Z11grid_stridePKfPfi)
        .other          _Z11grid_stridePKfPfi,@"STO_CUDA_ENTRY STV_DEFAULT"
_Z11grid_stridePKfPfi:
.text._Z11grid_stridePKfPfi:
[----:B------:R-:W-:Y:S01]  /*0000*/  LDC R1, c[0x0][0x37c] ;  /* 0x0000df00ff017b82 */ /* 0x000fe20000000800 */
[----:B------:R-:W0:Y:S07]  /*0010*/  S2R R0, SR_TID.X ;  /* 0x0000000000007919 */ /* 0x000e2e0000002100 */
[----:B------:R-:W0:Y:S01]  /*0020*/  S2UR UR4, SR_CTAID.X ;  /* 0x00000000000479c3 */ /* 0x000e220000002500 */
[----:B------:R-:W1:Y:S07]  /*0030*/  LDCU UR5, c[0x0][0x390] ;  /* 0x00007200ff0577ac */ /* 0x000e6e0008000800 */
[----:B------:R-:W0:Y:S02]  /*0040*/  LDC R11, c[0x0][0x360] ;  /* 0x0000d800ff0b7b82 */ /* 0x000e240000000800 */
[----:B0-----:R-:W-:-:S05]  /*0050*/  IMAD R0, R11, UR4, R0 ;  /* 0x000000040b007c24 */ /* 0x001fca000f8e0200 */
[----:B-1----:R-:W-:-:S13]  /*0060*/  ISETP.GE.AND P0, PT, R0, UR5, PT ;  /* 0x0000000500007c0c */ /* 0x002fda000bf06270 */
[----:B------:R-:W-:Y:S05]  /*0070*/  @P0 EXIT ;  /* 0x000000000000094d */ /* 0x000fea0003800000 */
[----:B------:R-:W0:Y:S01]  /*0080*/  LDC.64 R6, c[0x0][0x380] ;  /* 0x0000e000ff067b82 */ /* 0x000e220000000a00 */
[----:B------:R-:W1:Y:S01]  /*0090*/  LDCU UR4, c[0x0][0x370] ;  /* 0x00006e00ff0477ac */ /* 0x000e620008000800 */
[----:B------:R-:W2:Y:S06]  /*00a0*/  LDCU.64 UR6, c[0x0][0x358] ;  /* 0x00006b00ff0677ac */ /* 0x000eac0008000a00 */
[----:B------:R-:W3:Y:S01]  /*00b0*/  LDC.64 R8, c[0x0][0x388] ;  /* 0x0000e200ff087b82 */ /* 0x000ee20000000a00 */
[----:B-1----:R-:W-:-:S07]  /*00c0*/  IMAD R11, R11, UR4, RZ ;  /* 0x000000040b0b7c24 */ /* 0x002fce000f8e02ff */
.L_x_0:
[----:B0-----:R-:W-:-:S06]  /*00d0*/  IMAD.WIDE R2, R0, 0x4, R6 ;  /* 0x0000000400027825 */ /* 0x001fcc00078e0206 */
[----:B--2---:R-:W2:Y:S01]  /*00e0*/  LDG.E R2, desc[UR6][R2.64] ;  /* 0x0000000602027981 */ /* 0x004ea2000c1e1900 */
[----:B-1-3--:R-:W-:Y:S01]  /*00f0*/  IMAD.WIDE R4, R0, 0x4, R8 ;  /* 0x0000000400047825 */ /* 0x00afe200078e0208 */
[----:B------:R-:W-:-:S04]  /*0100*/  IADD3 R0, PT, PT, R11, R0, RZ ;  /* 0x000000000b007210 */ /* 0x000fc80007ffe0ff */
[----:B------:R-:W-:Y:S01]  /*0110*/  ISETP.GE.AND P0, PT, R0, UR5, PT ;  /* 0x0000000500007c0c */ /* 0x000fe2000bf06270 */
[----:B--2---:R-:W-:-:S05]  /*0120*/  FMUL R13, R2, 1.0099999904632568359 ;  /* 0x3f8147ae020d7820 */ /* 0x004fca0000400000 */
[----:B------:R1:W-:Y:S07]  /*0130*/  STG.E desc[UR6][R4.64], R13 ;  /* 0x0000000d04007986 */ /* 0x0003ee000c101906 */
[----:B------:R-:W-:Y:S05]  /*0140*/  @!P0 BRA `(.L_x_0) ;  /* 0xfffffffc00e08947 */ /* 0x000fea000383ffff */
[----:B------:R-:W-:Y:S05]  /*0150*/  EXIT ;  /* 0x000000000000794d */ /* 0x000fea0003800000 */
.L_x_1:
[----:B------:R-:W-:-:S00]  /*0160*/  BRA `(.L_x_1) ;  /* 0xfffffffc00fc7947 */ /* 0x000fc0000383ffff */
[----:B------:R-:W-:-:S00]  /*0170*/  NOP ;  /* 0x0000000000007918 */ /* 0x000fc00000000000 */
        /* <DEDUP_REMOVED lines=8> */
.L_x_3:


//--------------------- .text._Z12fixed_stridePKfPfi --------------------------
	.section	.text._Z12fixed_stridePKfPfi,"ax",@progbits
	.align	128
        .global         _Z12fixed_stridePKfPfi
        .type           _Z12fixed_stridePKfPfi,@function
        .size           _Z12fixed_stridePKfPfi,(.L_x_4 - _Z12fixed_stridePKfPfi)
        .other          _Z12fixed_stridePKfPfi,@"STO_CUDA_ENTRY STV_DEFAULT"
_Z12fixed_stridePKfPfi:
.text._Z12fixed_stridePKfPfi:
        /* <DEDUP_REMOVED lines=9> */
[----:B------:R-:W1:Y:S07]  /*0090*/  LDCU.64 UR4, c[0x0][0x358] ;  /* 0x00006b00ff0477ac */ /* 0x000e6e0008000a00 */
[----:B------:R-:W2:Y:S01]  /*00a0*/  LDC.64 R4, c[0x0][0x388] ;  /* 0x0000e200ff047b82 */ /* 0x000ea20000000a00 */
[----:B0-----:R-:W-:-:S06]  /*00b0*/  IMAD.WIDE R2, R7, 0x4, R2 ;  /* 0x0000000407027825 */ /* 0x001fcc00078e0202 */
[----:B-1----:R-:W3:Y:S01]  /*00c0*/  LDG.E R2, desc[UR4][R2.64] ;  /* 0x0000000402027981 */ /* 0x002ee2000c1e1900 */
[----:B--2---:R-:W-:-:S04]  /*00d0*/  IMAD.WIDE R4, R7, 0x4, R4 ;  /* 0x0000000407047825 */ /* 0x004fc800078e0204 */
[----:B---3--:R-:W-:-:S05]  /*00e0*/  FMUL R7, R2, 1.0099999904632568359 ;  /* 0x3f8147ae02077820 */ /* 0x008fca0000400000 */
[----:B------:R-:W-:Y:S01]  /*00f0*/  STG.E desc[UR4][R4.64], R7 ;  /* 0x0000000704007986 */ /* 0x000fe2000c101904 */
[----:B------:R-:W-:Y:S05]  /*0100*/  EXIT ;  /* 0x000000000000794d */ /* 0x000fea0003800000 */
.L_x_2:
        /* <DEDUP_REMOVED lines=15> */
.L_x_4:


//--------------------- .nv.shared.reserved.0     --------------------------
	.section	.nv.shared.reserved.0,"aw",@nobits
	.weak		__nv_reservedSMEM_offset_0_alias
	.size		__nv_reservedSMEM_offset_0_alias, 0, 64
	.other		__nv_reservedSMEM_offset_0_alias,@"STO_CUDA_RESERVED_SHARED STV_DEFAULT"
__nv_reservedSMEM_offset_0_alias:
	.zero		0
	.zero		64


//--------------------- .nv.constant0._Z11grid_stridePKfPfi --------------------------
	.section	.nv.constant0._Z11grid_stridePKfPfi,"a",@progbits
	.sectionflags	@""
	.align	4
.nv.constant0._Z11grid_stridePKfPfi:
	.zero		916


//--------------------- .nv.constant0._Z12fixed_stridePKfPfi --------------------------
	.section	.nv.constant0._Z12fixed_stridePKfPfi,"a",@progbits
	.sectionflags	@""
	.align	4
.nv.constant0._Z12fixed_stridePKfPfi:
	.zero		916


//--------------------- SYMBOLS --------------------------

	.type		.nv.reservedSmem.offset0,@object
	.size		.nv.reservedSmem.offset0,0x4
